	.headerflags	@"EF_CUDA_TEXMODE_UNIFIED EF_CUDA_64BIT_ADDRESS EF_CUDA_ACCELERATORS EF_CUDA_SM90 EF_CUDA_VIRTUAL_SM(EF_CUDA_SM90)"
	.elftype	@"ET_EXEC"


//--------------------- .nv.info                  --------------------------
	.section	.nv.info,"",@"SHT_CUDA_INFO"
	.align	4


	//----- nvinfo : EIATTR_REGCOUNT
	.align		4
        /*0000*/ 	.byte	0x04, 0x2f
        /*0002*/ 	.short	(.L_3 - .L_2)
	.align		4
.L_2:
        /*0004*/ 	.word	index@(triton_poi_fused_relu_6)
        /*0008*/ 	.word	0x00000020


	//----- nvinfo : EIATTR_MIN_STACK_SIZE
	.align		4
.L_3:
        /*000c*/ 	.byte	0x04, 0x12
        /*000e*/ 	.short	(.L_5 - .L_4)
	.align		4
.L_4:
        /*0010*/ 	.word	index@(triton_poi_fused_relu_6)
        /*0014*/ 	.word	0x00000000


	//----- nvinfo : EIATTR_FRAME_SIZE
	.align		4
.L_5:
        /*0018*/ 	.byte	0x04, 0x11
        /*001a*/ 	.short	(.L_7 - .L_6)
	.align		4
.L_6:
        /*001c*/ 	.word	index@(triton_poi_fused_relu_6)
        /*0020*/ 	.word	0x00000000


	//----- nvinfo : EIATTR_MIN_STACK_SIZE
	.align		4
.L_7:
        /*0024*/ 	.byte	0x04, 0x12
        /*0026*/ 	.short	(.L_9 - .L_8)
	.align		4
.L_8:
        /*0028*/ 	.word	index@(triton_poi_fused_relu_6)
        /*002c*/ 	.word	0x00000000
.L_9:


//--------------------- .nv.info.triton_poi_fused_relu_6 --------------------------
	.section	.nv.info.triton_poi_fused_relu_6,"",@"SHT_CUDA_INFO"
	.sectionflags	@""
	.align	4


	//----- nvinfo : EIATTR_CUDA_API_VERSION
	.align		4
        /*0000*/ 	.byte	0x04, 0x37
        /*0002*/ 	.short	(.L_11 - .L_10)
.L_10:
        /*0004*/ 	.word	0x0000007c


	//----- nvinfo : EIATTR_KPARAM_INFO
	.align		4
.L_11:
        /*0008*/ 	.byte	0x04, 0x17
        /*000a*/ 	.short	(.L_13 - .L_12)
.L_12:
        /*000c*/ 	.word	0x00000000
        /*0010*/ 	.short	0x0006
        /*0012*/ 	.short	0x0030
        /*0014*/ 	.byte	0x00, 0xf0, 0x11, 0x00


	//----- nvinfo : EIATTR_KPARAM_INFO
	.align		4
.L_13:
        /*0018*/ 	.byte	0x04, 0x17
        /*001a*/ 	.short	(.L_15 - .L_14)
.L_14:
        /*001c*/ 	.word	0x00000000
        /*0020*/ 	.short	0x0005
        /*0022*/ 	.short	0x0028
        /*0024*/ 	.byte	0x00, 0xf4, 0x21, 0x00


	//----- nvinfo : EIATTR_KPARAM_INFO
	.align		4
.L_15:
        /*0028*/ 	.byte	0x04, 0x17
        /*002a*/ 	.short	(.L_17 - .L_16)
.L_16:
        /*002c*/ 	.word	0x00000000
        /*0030*/ 	.short	0x0004
        /*0032*/ 	.short	0x0020
        /*0034*/ 	.byte	0x00, 0xf4, 0x21, 0x00


	//----- nvinfo : EIATTR_KPARAM_INFO
	.align		4
.L_17:
        /*0038*/ 	.byte	0x04, 0x17
        /*003a*/ 	.short	(.L_19 - .L_18)
.L_18:
        /*003c*/ 	.word	0x00000000
        /*0040*/ 	.short	0x0003
        /*0042*/ 	.short	0x0018
        /*0044*/ 	.byte	0x00, 0xf4, 0x21, 0x00


	//----- nvinfo : EIATTR_KPARAM_INFO
	.align		4
.L_19:
        /*0048*/ 	.byte	0x04, 0x17
        /*004a*/ 	.short	(.L_21 - .L_20)
.L_20:
        /*004c*/ 	.word	0x00000000
        /*0050*/ 	.short	0x0002
        /*0052*/ 	.short	0x0010
        /*0054*/ 	.byte	0x00, 0xf4, 0x21, 0x00


	//----- nvinfo : EIATTR_KPARAM_INFO
	.align		4
.L_21:
        /*0058*/ 	.byte	0x04, 0x17
        /*005a*/ 	.short	(.L_23 - .L_22)
.L_22:
        /*005c*/ 	.word	0x00000000
        /*0060*/ 	.short	0x0001
        /*0062*/ 	.short	0x0008
        /*0064*/ 	.byte	0x00, 0xf4, 0x21, 0x00


	//----- nvinfo : EIATTR_KPARAM_INFO
	.align		4
.L_23:
        /*0068*/ 	.byte	0x04, 0x17
        /*006a*/ 	.short	(.L_25 - .L_24)
.L_24:
        /*006c*/ 	.word	0x00000000
        /*0070*/ 	.short	0x0000
        /*0072*/ 	.short	0x0000
        /*0074*/ 	.byte	0x00, 0xf4, 0x21, 0x00


	//----- nvinfo : EIATTR_SPARSE_MMA_MASK
	.align		4
.L_25:
        /*0078*/ 	.byte	0x03, 0x50
        /*007a*/ 	.short	0x0000


	//----- nvinfo : EIATTR_MAXREG_COUNT
	.align		4
        /*007c*/ 	.byte	0x03, 0x1b
        /*007e*/ 	.short	0x00ff


	//----- nvinfo : EIATTR_EXIT_INSTR_OFFSETS
	.align		4
        /*0080*/ 	.byte	0x04, 0x1c
        /*0082*/ 	.short	(.L_27 - .L_26)


	//   ....[0]....
.L_26:
        /*0084*/ 	.word	0x00000660


	//----- nvinfo : EIATTR_REQNTID
	.align		4
.L_27:
        /*0088*/ 	.byte	0x04, 0x10
        /*008a*/ 	.short	(.L_29 - .L_28)
.L_28:
        /*008c*/ 	.word	0x00000080
        /*0090*/ 	.word	0x00000001
        /*0094*/ 	.word	0x00000001


	//----- nvinfo : EIATTR_CBANK_PARAM_SIZE
	.align		4
.L_29:
        /*0098*/ 	.byte	0x03, 0x19
        /*009a*/ 	.short	0x0034


	//----- nvinfo : EIATTR_PARAM_CBANK
	.align		4
        /*009c*/ 	.byte	0x04, 0x0a
        /*009e*/ 	.short	(.L_31 - .L_30)
	.align		4
.L_30:
        /*00a0*/ 	.word	index@(.nv.constant0.triton_poi_fused_relu_6)
        /*00a4*/ 	.short	0x0210
        /*00a6*/ 	.short	0x0034


	//----- nvinfo : EIATTR_SW_WAR
	.align		4
.L_31:
        /*00a8*/ 	.byte	0x04, 0x36
        /*00aa*/ 	.short	(.L_33 - .L_32)
.L_32:
        /*00ac*/ 	.word	0x00000008
.L_33:


//--------------------- .nv.callgraph             --------------------------
	.section	.nv.callgraph,"",@"SHT_CUDA_CALLGRAPH"
	.align	4
	.sectionentsize	8
	.align		4
        /*0000*/ 	.word	0x00000000
	.align		4
        /*0004*/ 	.word	0xffffffff
	.align		4
        /*0008*/ 	.word	0x00000000
	.align		4
        /*000c*/ 	.word	0xfffffffe
	.align		4
        /*0010*/ 	.word	0x00000000
	.align		4
        /*0014*/ 	.word	0xfffffffd
	.align		4
        /*0018*/ 	.word	0x00000000
	.align		4
        /*001c*/ 	.word	0xfffffffc


//--------------------- .nv.constant4             --------------------------
	.section	.nv.constant4,"a",@progbits
	.align	8
	.align		8
.nv.constant4:
        /*0000*/ 	.dword	_$_str
	.align		8
        /*0008*/ 	.dword	_$_str_$_2


//--------------------- .text.triton_poi_fused_relu_6 --------------------------
	.section	.text.triton_poi_fused_relu_6,"ax",@progbits
	.align	128
        .global         triton_poi_fused_relu_6
        .type           triton_poi_fused_relu_6,@function
        .size           triton_poi_fused_relu_6,(.L_x_1 - triton_poi_fused_relu_6)
        .other          triton_poi_fused_relu_6,@"STO_CUDA_ENTRY STV_DEFAULT"
triton_poi_fused_relu_6:
.text.triton_poi_fused_relu_6:
[----:B------:R-:W-:Y:S01]  /*0000*/  LDC R1, c[0x0][0x28] ;  /* 0x00000a00ff017b82 */ /* 0x000fe20000000800 */
[----:B------:R-:W1:Y:S07]  /*0010*/  S2R R0, SR_TID.X ;  /* 0x0000000000007919 */ /* 0x000e6e0000002100 */
[----:B------:R-:W2:Y:S01]  /*0020*/  LDC.64 R10, c[0x0][0x220] ;  /* 0x00008800ff0a7b82 */ /* 0x000ea20000000a00 */
[----:B------:R-:W-:Y:S01]  /*0030*/  ULDC.64 UR4, c[0x0][0x208] ;  /* 0x0000820000047ab9 */ /* 0x000fe20000000a00 */
[----:B------:R-:W3:Y:S06]  /*0040*/  S2R R5, SR_CTAID.X ;  /* 0x0000000000057919 */ /* 0x000eec0000002500 */
[----:B------:R-:W4:Y:S08]  /*0050*/  LDC.64 R16, c[0x0][0x218] ;  /* 0x00008600ff107b82 */ /* 0x000f300000000a00 */
[----:B------:R-:W5:Y:S08]  /*0060*/  LDC.64 R14, c[0x0][0x210] ;  /* 0x00008400ff0e7b82 */ /* 0x000f700000000a00 */
[----:B------:R-:W5:Y:S01]  /*0070*/  LDC.64 R12, c[0x0][0x230] ;  /* 0x00008c00ff0c7b82 */ /* 0x000f620000000a00 */
[----:B-1----:R-:W-:-:S02]  /*0080*/  SHF.L.U32 R0, R0, 0x2, RZ ;  /* 0x0000000200007819 */ /* 0x002fc400000006ff */
[----:B---3--:R-:W-:Y:S02]  /*0090*/  SHF.R.S32.HI R3, RZ, 0x15, R5 ;  /* 0x00000015ff037819 */ /* 0x008fe40000011405 */
[----:B------:R-:W-:Y:S02]  /*00a0*/  LOP3.LUT R0, R0, 0x1fc, RZ, 0xc0, !PT ;  /* 0x000001fc00007812 */ /* 0x000fe400078ec0ff */
[----:B------:R-:W-:Y:S02]  /*00b0*/  SGXT R3, R3, 0x1 ;  /* 0x000000010303781a */ /* 0x000fe40000000200 */
[----:B------:R-:W-:-:S04]  /*00c0*/  LEA R18, R5, R0, 0xa ;  /* 0x0000000005127211 */ /* 0x000fc800078e50ff */
[----:B------:R-:W-:-:S04]  /*00d0*/  LEA.HI R3, R3, R18, RZ, 0x8 ;  /* 0x0000001203037211 */ /* 0x000fc800078f40ff */
[----:B------:R-:W-:Y:S02]  /*00e0*/  SHF.R.S32.HI R23, RZ, 0x8, R3 ;  /* 0x00000008ff177819 */ /* 0x000fe40000011403 */
[----:B------:R-:W-:Y:S02]  /*00f0*/  IADD3 R19, R3, 0x200, RZ ;  /* 0x0000020003137810 */ /* 0x000fe40007ffe0ff */
[----:B------:R-:W1:Y:S01]  /*0100*/  LDC.64 R2, c[0x0][0x228] ;  /* 0x00008a00ff027b82 */ /* 0x000e620000000a00 */
[----:B--2---:R-:W-:Y:S01]  /*0110*/  IMAD.WIDE R8, R23, 0x4, R10 ;  /* 0x0000000417087825 */ /* 0x004fe200078e020a */
[----:B------:R-:W-:-:S04]  /*0120*/  SHF.R.S32.HI R19, RZ, 0x8, R19 ;  /* 0x00000008ff137819 */ /* 0x000fc80000011413 */
[----:B------:R-:W2:Y:S01]  /*0130*/  LDG.E.EL R20, desc[UR4][R8.64] ;  /* 0x0000000408147981 */ /* 0x000ea2000c2e1900 */
[----:B------:R-:W-:-:S05]  /*0140*/  IMAD.WIDE R10, R19, 0x4, R10 ;  /* 0x00000004130a7825 */ /* 0x000fca00078e020a */
[----:B------:R-:W3:Y:S01]  /*0150*/  LDG.E.EL R21, desc[UR4][R10.64] ;  /* 0x000000040a157981 */ /* 0x000ee2000c2e1900 */
[----:B----4-:R-:W-:-:S04]  /*0160*/  IMAD.WIDE R26, R23, 0x4, R16 ;  /* 0x00000004171a7825 */ /* 0x010fc800078e0210 */
[----:B-----5:R-:W-:Y:S01]  /*0170*/  IMAD.WIDE R14, R18, 0x4, R14 ;  /* 0x00000004120e7825 */ /* 0x020fe200078e020e */
[----:B------:R-:W4:Y:S04]  /*0180*/  LDG.E.EL R0, desc[UR4][R26.64] ;  /* 0x000000041a007981 */ /* 0x000f28000c2e1900 */
[----:B------:R-:W4:Y:S01]  /*0190*/  LDG.E.128 R4, desc[UR4][R14.64] ;  /* 0x000000040e047981 */ /* 0x000f22000c1e1d00 */
[----:B------:R-:W-:-:S03]  /*01a0*/  IMAD.WIDE R16, R19, 0x4, R16 ;  /* 0x0000000413107825 */ /* 0x000fc600078e0210 */
[----:B------:R-:W5:Y:S01]  /*01b0*/  LDG.E.128 R8, desc[UR4][R14.64+0x800] ;  /* 0x000800040e087981 */ /* 0x000f62000c1e1d00 */
[----:B-1----:R-:W-:-:S03]  /*01c0*/  IMAD.WIDE R24, R23, 0x4, R2 ;  /* 0x0000000417187825 */ /* 0x002fc600078e0202 */
[----:B------:R-:W5:Y:S01]  /*01d0*/  LDG.E.EL R16, desc[UR4][R16.64] ;  /* 0x0000000410107981 */ /* 0x000f62000c2e1900 */
[----:B0-----:R-:W-:-:S03]  /*01e0*/  IMAD.WIDE R22, R23, 0x4, R12 ;  /* 0x0000000417167825 */ /* 0x001fc600078e020c */
[----:B------:R-:W4:Y:S01]  /*01f0*/  LDG.E.EL R24, desc[UR4][R24.64] ;  /* 0x0000000418187981 */ /* 0x000f22000c2e1900 */
[----:B------:R-:W-:-:S03]  /*0200*/  IMAD.WIDE R2, R19, 0x4, R2 ;  /* 0x0000000413027825 */ /* 0x000fc600078e0202 */
[----:B------:R-:W4:Y:S01]  /*0210*/  LDG.E.EL R23, desc[UR4][R22.64] ;  /* 0x0000000416177981 */ /* 0x000f22000c2e1900 */
[----:B------:R-:W-:-:S03]  /*0220*/  IMAD.WIDE R28, R19, 0x4, R12 ;  /* 0x00000004131c7825 */ /* 0x000fc600078e020c */
[----:B------:R0:W5:Y:S04]  /*0230*/  LDG.E.EL R12, desc[UR4][R2.64] ;  /* 0x00000004020c7981 */ /* 0x000168000c2e1900 */
[----:B------:R-:W5:Y:S01]  /*0240*/  LDG.E.EL R13, desc[UR4][R28.64] ;  /* 0x000000041c0d7981 */ /* 0x000f62000c2e1900 */
[----:B0-----:R-:W-:Y:S01]  /*0250*/  HFMA2.MMA R3, -RZ, RZ, 1.625, 0 ;  /* 0x3e800000ff037435 */ /* 0x001fe200000001ff */
[----:B--2---:R-:W-:-:S04]  /*0260*/  FADD R20, R20, 9.9999997473787516356e-06 ;  /* 0x3727c5ac14147421 */ /* 0x004fc80000000000 */
[----:B------:R-:W0:Y:S01]  /*0270*/  MUFU.SQRT R19, R20 ;  /* 0x0000001400137308 */ /* 0x000e220000002000 */
[----:B---3--:R-:W-:-:S07]  /*0280*/  FADD R21, R21, 9.9999997473787516356e-06 ;  /* 0x3727c5ac15157421 */ /* 0x008fce0000000000 */
[----:B------:R-:W1:Y:S01]  /*0290*/  MUFU.SQRT R25, R21 ;  /* 0x0000001500197308 */ /* 0x000e620000002000 */
[C---:B0-----:R-:W-:Y:S02]  /*02a0*/  FSETP.GT.AND P0, PT, R19.reuse, 8.50705917302346158658e+37, PT ;  /* 0x7e8000001300780b */ /* 0x041fe40003f04000 */
[----:B------:R-:W-:Y:S02]  /*02b0*/  FSETP.GEU.AND P2, PT, R19, 1.175494350822287508e-38, PT ;  /* 0x008000001300780b */ /* 0x000fe40003f4e000 */
[C---:B-1----:R-:W-:Y:S02]  /*02c0*/  FSETP.GT.AND P1, PT, R25.reuse, 8.50705917302346158658e+37, PT ;  /* 0x7e8000001900780b */ /* 0x042fe40003f24000 */
[----:B------:R-:W-:-:S07]  /*02d0*/  FSETP.GEU.AND P3, PT, R25, 1.175494350822287508e-38, PT ;  /* 0x008000001900780b */ /* 0x000fce0003f6e000 */
[----:B------:R-:W-:-:S04]  /*02e0*/  @P0 FMUL R19, R19, 0.25 ;  /* 0x3e80000013130820 */ /* 0x000fc80000400000 */
[----:B------:R-:W-:Y:S01]  /*02f0*/  @!P2 FMUL R19, R19, 16777216 ;  /* 0x4b8000001313a820 */ /* 0x000fe20000400000 */
[----:B------:R-:W-:-:S05]  /*0300*/  @P1 FMUL R25, R25, 0.25 ;  /* 0x3e80000019191820 */ /* 0x000fca0000400000 */
[----:B------:R-:W0:Y:S01]  /*0310*/  MUFU.RCP R19, R19 ;  /* 0x0000001300137308 */ /* 0x000e220000001000 */
[----:B------:R-:W-:Y:S01]  /*0320*/  @!P3 FMUL R25, R25, 16777216 ;  /* 0x4b8000001919b820 */ /* 0x000fe20000400000 */
[----:B------:R-:W-:-:S06]  /*0330*/  FSEL R2, R3, 1, P0 ;  /* 0x3f80000003027808 */ /* 0x000fcc0000000000 */
[----:B------:R-:W1:Y:S01]  /*0340*/  MUFU.RCP R14, R25 ;  /* 0x00000019000e7308 */ /* 0x000e620000001000 */
[----:B------:R-:W-:Y:S01]  /*0350*/  FSEL R3, R3, 1, P1 ;  /* 0x3f80000003037808 */ /* 0x000fe20000800000 */
[----:B------:R-:W-:Y:S01]  /*0360*/  @!P2 FMUL R2, R2, 16777216 ;  /* 0x4b8000000202a820 */ /* 0x000fe20000400000 */
[----:B----4-:R-:W-:-:S03]  /*0370*/  FADD R4, R4, -R0 ;  /* 0x8000000004047221 */ /* 0x010fc60000000000 */
[----:B------:R-:W-:Y:S01]  /*0380*/  @!P3 FMUL R3, R3, 16777216 ;  /* 0x4b8000000303b820 */ /* 0x000fe20000400000 */
[----:B0-----:R-:W-:Y:S01]  /*0390*/  FMUL R15, R19, R2 ;  /* 0x00000002130f7220 */ /* 0x001fe20000400000 */
[--C-:B------:R-:W-:Y:S01]  /*03a0*/  FADD R20, R5, -R0.reuse ;  /* 0x8000000005147221 */ /* 0x100fe20000000000 */
[--C-:B------:R-:W-:Y:S01]  /*03b0*/  FADD R6, R6, -R0.reuse ;  /* 0x8000000006067221 */ /* 0x100fe20000000000 */
[----:B------:R-:W-:Y:S01]  /*03c0*/  FADD R0, R7, -R0 ;  /* 0x8000000007007221 */ /* 0x000fe20000000000 */
[C---:B------:R-:W-:Y:S01]  /*03d0*/  FMUL R5, R15.reuse, R4 ;  /* 0x000000040f057220 */ /* 0x040fe20000400000 */
[C---:B------:R-:W-:Y:S01]  /*03e0*/  FMUL R4, R15.reuse, R20 ;  /* 0x000000140f047220 */ /* 0x040fe20000400000 */
[----:B-1----:R-:W-:Y:S02]  /*03f0*/  FMUL R14, R14, R3 ;  /* 0x000000030e0e7220 */ /* 0x002fe40000400000 */
[----:B------:R-:W0:Y:S01]  /*0400*/  LDC.64 R2, c[0x0][0x238] ;  /* 0x00008e00ff027b82 */ /* 0x000e220000000a00 */
[C---:B------:R-:W-:Y:S01]  /*0410*/  FMUL R20, R15.reuse, R6 ;  /* 0x000000060f147220 */ /* 0x040fe20000400000 */
[----:B------:R-:W-:Y:S01]  /*0420*/  FMUL R6, R15, R0 ;  /* 0x000000000f067220 */ /* 0x000fe20000400000 */
[--C-:B-----5:R-:W-:Y:S01]  /*0430*/  FADD R7, R8, -R16.reuse ;  /* 0x8000001008077221 */ /* 0x120fe20000000000 */
[--C-:B------:R-:W-:Y:S01]  /*0440*/  FADD R9, R9, -R16.reuse ;  /* 0x8000001009097221 */ /* 0x100fe20000000000 */
[--C-:B------:R-:W-:Y:S01]  /*0450*/  FADD R15, R10, -R16.reuse ;  /* 0x800000100a0f7221 */ /* 0x100fe20000000000 */
[C-C-:B------:R-:W-:Y:S01]  /*0460*/  FFMA R0, R24.reuse, R5, R23.reuse ;  /* 0x0000000518007223 */ /* 0x140fe20000000017 */
[----:B------:R-:W-:Y:S01]  /*0470*/  FADD R11, R11, -R16 ;  /* 0x800000100b0b7221 */ /* 0x000fe20000000000 */
[C-C-:B------:R-:W-:Y:S01]  /*0480*/  FFMA R4, R24.reuse, R4, R23.reuse ;  /* 0x0000000418047223 */ /* 0x140fe20000000017 */
[C-C-:B------:R-:W-:Y:S01]  /*0490*/  FFMA R5, R24.reuse, R20, R23.reuse ;  /* 0x0000001418057223 */ /* 0x140fe20000000017 */
[----:B------:R-:W-:Y:S01]  /*04a0*/  FFMA R23, R24, R6, R23 ;  /* 0x0000000618177223 */ /* 0x000fe20000000017 */
[C---:B------:R-:W-:Y:S01]  /*04b0*/  FMUL R7, R14.reuse, R7 ;  /* 0x000000070e077220 */ /* 0x040fe20000400000 */
[C---:B------:R-:W-:Y:S01]  /*04c0*/  FMUL R8, R14.reuse, R9 ;  /* 0x000000090e087220 */ /* 0x040fe20000400000 */
[C---:B------:R-:W-:Y:S01]  /*04d0*/  FMUL R6, R14.reuse, R15 ;  /* 0x0000000f0e067220 */ /* 0x040fe20000400000 */
[----:B------:R-:W-:Y:S01]  /*04e0*/  FMUL R14, R14, R11 ;  /* 0x0000000b0e0e7220 */ /* 0x000fe20000400000 */
[C-C-:B------:R-:W-:Y:S01]  /*04f0*/  FFMA R9, R12.reuse, R7, R13.reuse ;  /* 0x000000070c097223 */ /* 0x140fe2000000000d */
[C-C-:B------:R-:W-:Y:S01]  /*0500*/  FFMA R8, R12.reuse, R8, R13.reuse ;  /* 0x000000080c087223 */ /* 0x140fe2000000000d */
[C-C-:B------:R-:W-:Y:S01]  /*0510*/  FFMA R10, R12.reuse, R6, R13.reuse ;  /* 0x000000060c0a7223 */ /* 0x140fe2000000000d */
[----:B------:R-:W-:Y:S01]  /*0520*/  FFMA R14, R12, R14, R13 ;  /* 0x0000000e0c0e7223 */ /* 0x000fe2000000000d */
[----:B------:R-:W-:-:S02]  /*0530*/  FSETP.GEU.AND P6, PT, R23, RZ, PT ;  /* 0x000000ff1700720b */ /* 0x000fc40003fce000 */
[----:B------:R-:W-:Y:S02]  /*0540*/  FSETP.GEU.AND P0, PT, R5, RZ, PT ;  /* 0x000000ff0500720b */ /* 0x000fe40003f0e000 */
[----:B------:R-:W-:Y:S02]  /*0550*/  FSETP.GEU.AND P1, PT, R4, RZ, PT ;  /* 0x000000ff0400720b */ /* 0x000fe40003f2e000 */
[----:B------:R-:W-:Y:S02]  /*0560*/  FSETP.GEU.AND P3, PT, R14, RZ, PT ;  /* 0x000000ff0e00720b */ /* 0x000fe40003f6e000 */
[----:B------:R-:W-:Y:S02]  /*0570*/  SEL R7, R23, RZ, P6 ;  /* 0x000000ff17077207 */ /* 0x000fe40003000000 */
[----:B------:R-:W-:Y:S02]  /*0580*/  FSETP.GEU.AND P2, PT, R0, RZ, PT ;  /* 0x000000ff0000720b */ /* 0x000fe40003f4e000 */
[----:B------:R-:W-:-:S02]  /*0590*/  FSETP.GEU.AND P4, PT, R10, RZ, PT ;  /* 0x000000ff0a00720b */ /* 0x000fc40003f8e000 */
[----:B------:R-:W-:Y:S02]  /*05a0*/  FSETP.GEU.AND P5, PT, R9, RZ, PT ;  /* 0x000000ff0900720b */ /* 0x000fe40003fae000 */
[----:B------:R-:W-:Y:S02]  /*05b0*/  FSETP.GEU.AND P6, PT, R8, RZ, PT ;  /* 0x000000ff0800720b */ /* 0x000fe40003fce000 */
[----:B------:R-:W-:Y:S01]  /*05c0*/  SEL R6, R5, RZ, P0 ;  /* 0x000000ff05067207 */ /* 0x000fe20000000000 */
[----:B0-----:R-:W-:Y:S01]  /*05d0*/  IMAD.WIDE R2, R18, 0x4, R2 ;  /* 0x0000000412027825 */ /* 0x001fe200078e0202 */
[----:B------:R-:W-:Y:S02]  /*05e0*/  SEL R5, R4, RZ, P1 ;  /* 0x000000ff04057207 */ /* 0x000fe40000800000 */
[----:B------:R-:W-:Y:S02]  /*05f0*/  SEL R15, R14, RZ, P3 ;  /* 0x000000ff0e0f7207 */ /* 0x000fe40001800000 */
[----:B------:R-:W-:-:S02]  /*0600*/  SEL R4, R0, RZ, P2 ;  /* 0x000000ff00047207 */ /* 0x000fc40001000000 */
[----:B------:R-:W-:Y:S02]  /*0610*/  SEL R14, R10, RZ, P4 ;  /* 0x000000ff0a0e7207 */ /* 0x000fe40002000000 */
[----:B------:R-:W-:Y:S02]  /*0620*/  SEL R12, R9, RZ, P5 ;  /* 0x000000ff090c7207 */ /* 0x000fe40002800000 */
[----:B------:R-:W-:Y:S01]  /*0630*/  SEL R13, R8, RZ, P6 ;  /* 0x000000ff080d7207 */ /* 0x000fe20003000000 */
[----:B------:R-:W-:Y:S04]  /*0640*/  STG.E.128 desc[UR4][R2.64], R4 ;  /* 0x0000000402007986 */ /* 0x000fe8000c101d04 */
[----:B------:R-:W-:Y:S01]  /*0650*/  STG.E.128 desc[UR4][R2.64+0x800], R12 ;  /* 0x0008000c02007986 */ /* 0x000fe2000c101d04 */
[----:B------:R-:W-:Y:S05]  /*0660*/  EXIT ;  /* 0x000000000000794d */ /* 0x000fea0003800000 */
.L_x_0:
[----:B------:R-:W-:-:S00]  /*0670*/  BRA `(.L_x_0) ;  /* 0xfffffffc00fc7947 */ /* 0x000fc0000383ffff */
[----:B------:R-:W-:-:S00]  /*0680*/  NOP ;  /* 0x0000000000007918 */ /* 0x000fc00000000000 */
[----:B------:R-:W-:-:S00]  /*0690*/  NOP ;  /* 0x0000000000007918 */ /* 0x000fc00000000000 */
[----:B------:R-:W-:-:S00]  /*06a0*/  NOP ;  /* 0x0000000000007918 */ /* 0x000fc00000000000 */
[----:B------:R-:W-:-:S00]  /*06b0*/  NOP ;  /* 0x0000000000007918 */ /* 0x000fc00000000000 */
[----:B------:R-:W-:-:S00]  /*06c0*/  NOP ;  /* 0x0000000000007918 */ /* 0x000fc00000000000 */
[----:B------:R-:W-:-:S00]  /*06d0*/  NOP ;  /* 0x0000000000007918 */ /* 0x000fc00000000000 */
[----:B------:R-:W-:-:S00]  /*06e0*/  NOP ;  /* 0x0000000000007918 */ /* 0x000fc00000000000 */
[----:B------:R-:W-:-:S00]  /*06f0*/  NOP ;  /* 0x0000000000007918 */ /* 0x000fc00000000000 */
.L_x_1:


//--------------------- .nv.global.init           --------------------------
	.section	.nv.global.init,"aw",@progbits
.nv.global.init:
	.type		_$_str,@object
	.size		_$_str,(_$_str_$_2 - _$_str)
_$_str:
        /*0000*/ 	.byte	0x5f, 0x5f, 0x43, 0x55, 0x44, 0x41, 0x5f, 0x46, 0x54, 0x5a, 0x00
	.type		_$_str_$_2,@object
	.size		_$_str_$_2,(.L_1 - _$_str_$_2)
_$_str_$_2:
        /*000b*/ 	.byte	0x5f, 0x5f, 0x43, 0x55, 0x44, 0x41, 0x5f, 0x50, 0x52, 0x45, 0x43, 0x5f, 0x53, 0x51, 0x52, 0x54
        /*001b*/ 	.byte	0x00
.L_1:


//--------------------- .nv.constant0.triton_poi_fused_relu_6 --------------------------
	.section	.nv.constant0.triton_poi_fused_relu_6,"a",@progbits
	.sectionflags	@""
	.align	4
.nv.constant0.triton_poi_fused_relu_6:
	.zero		580
